//
// Generated by NVIDIA NVVM Compiler
//
// Compiler Build ID: CL-36424714
// Cuda compilation tools, release 13.0, V13.0.88
// Based on NVVM 20.0.0
//

.version 9.0
.target sm_100
.address_size 64

	// .globl	_Z26colorToGreyScaleConvertionP8PPMPixelS0_ii

.visible .entry _Z26colorToGreyScaleConvertionP8PPMPixelS0_ii(
	.param .u64 .ptr .align 1 _Z26colorToGreyScaleConvertionP8PPMPixelS0_ii_param_0,
	.param .u64 .ptr .align 1 _Z26colorToGreyScaleConvertionP8PPMPixelS0_ii_param_1,
	.param .u32 _Z26colorToGreyScaleConvertionP8PPMPixelS0_ii_param_2,
	.param .u32 _Z26colorToGreyScaleConvertionP8PPMPixelS0_ii_param_3
)
{
	.reg .pred 	%p<4>;
	.reg .b16 	%rs<5>;
	.reg .b32 	%r<15>;
	.reg .b32 	%f<7>;
	.reg .b64 	%rd<8>;

	ld.param.u64 	%rd1, [_Z26colorToGreyScaleConvertionP8PPMPixelS0_ii_param_0];
	ld.param.u64 	%rd2, [_Z26colorToGreyScaleConvertionP8PPMPixelS0_ii_param_1];
	ld.param.u32 	%r3, [_Z26colorToGreyScaleConvertionP8PPMPixelS0_ii_param_2];
	ld.param.u32 	%r4, [_Z26colorToGreyScaleConvertionP8PPMPixelS0_ii_param_3];
	mov.u32 	%r6, %tid.x;
	mov.u32 	%r7, %ctaid.x;
	mov.u32 	%r8, %ntid.x;
	mad.lo.s32 	%r1, %r7, %r8, %r6;
	mov.u32 	%r9, %tid.y;
	mov.u32 	%r10, %ctaid.y;
	mov.u32 	%r11, %ntid.y;
	mad.lo.s32 	%r12, %r10, %r11, %r9;
	setp.ge.s32 	%p1, %r1, %r3;
	setp.ge.s32 	%p2, %r12, %r4;
	or.pred  	%p3, %p1, %p2;
	@%p3 bra 	$L__BB0_2;
	cvta.to.global.u64 	%rd3, %rd2;
	cvta.to.global.u64 	%rd4, %rd1;
	mad.lo.s32 	%r13, %r3, %r12, %r1;
	mul.wide.s32 	%rd5, %r13, 3;
	add.s64 	%rd6, %rd3, %rd5;
	ld.global.u8 	%rs1, [%rd6];
	ld.global.u8 	%rs2, [%rd6+1];
	ld.global.u8 	%rs3, [%rd6+2];
	cvt.rn.f32.u16 	%f1, %rs1;
	cvt.rn.f32.u16 	%f2, %rs2;
	mul.f32 	%f3, %f2, 0f3F35C28F;
	fma.rn.f32 	%f4, %f1, 0f3E570A3D, %f3;
	cvt.rn.f32.u16 	%f5, %rs3;
	fma.rn.f32 	%f6, %f5, 0f3D8F5C29, %f4;
	cvt.rzi.u32.f32 	%r14, %f6;
	cvt.u16.u32 	%rs4, %r14;
	add.s64 	%rd7, %rd4, %rd5;
	st.global.u8 	[%rd7+2], %rs4;
	st.global.u8 	[%rd7+1], %rs4;
	st.global.u8 	[%rd7], %rs4;
$L__BB0_2:
	ret;

}


// ===== COMPILED SASS (sm_100) =====

	.target	sm_100

	.elftype	@"ET_EXEC"


//--------------------- .note.nv.tkinfo           --------------------------
	.section	.note.nv.tkinfo,"",@"SHT_NOTE"
	.sectionflags	@"SHF_NOTE_NV_TKINFO"
	.tkinfo
        /*0018*/ 	.word	0x00000002
        /*0030*/ 	.string	""
        /*0030*/ 	.string	"ptxas"
        /*0030*/ 	.string	"Cuda compilation tools, release 13.0, V13.0.88"
        /*0030*/ 	.string	"Build cuda_13.0.r13.0/compiler.36424714_0"
        /*0030*/ 	.string	"-arch sm_100 -m 64 "



//--------------------- .note.nv.cuinfo           --------------------------
	.section	.note.nv.cuinfo,"",@"SHT_NOTE"
	.sectionflags	@"SHF_NOTE_NV_CUINFO"
        /*0018*/ 	.short	0x0002
        /*001a*/ 	.short	0x0064
        /*001c*/ 	.short	0x0082
	.zero		2


//--------------------- .nv.info                  --------------------------
	.section	.nv.info,"",@"SHT_CUDA_INFO"
	.align	4


	//----- nvinfo : EIATTR_REGCOUNT
	.align		4
        /*0000*/ 	.byte	0x04, 0x2f
        /*0002*/ 	.short	(.L_1 - .L_0)
	.align		4
.L_0:
        /*0004*/ 	.word	index@(_Z26colorToGreyScaleConvertionP8PPMPixelS0_ii)
        /*0008*/ 	.word	0x0000000e


	//----- nvinfo : EIATTR_FRAME_SIZE
	.align		4
.L_1:
        /*000c*/ 	.byte	0x04, 0x11
        /*000e*/ 	.short	(.L_3 - .L_2)
	.align		4
.L_2:
        /*0010*/ 	.word	index@(_Z26colorToGreyScaleConvertionP8PPMPixelS0_ii)
        /*0014*/ 	.word	0x00000000


	//----- nvinfo : EIATTR_MIN_STACK_SIZE
	.align		4
.L_3:
        /*0018*/ 	.byte	0x04, 0x12
        /*001a*/ 	.short	(.L_5 - .L_4)
	.align		4
.L_4:
        /*001c*/ 	.word	index@(_Z26colorToGreyScaleConvertionP8PPMPixelS0_ii)
        /*0020*/ 	.word	0x00000000
.L_5:


//--------------------- .nv.compat                --------------------------
	.section	.nv.compat,"",@"SHT_CUDA_COMPAT_INFO"
	.align	4
        /*0000*/ 	.byte	0x02, 0x09, 0x00, 0x00, 0x02, 0x02, 0x01, 0x00, 0x02, 0x05, 0x05, 0x00, 0x03, 0x07, 0x01, 0x01
        /*0010*/ 	.byte	0x02, 0x03, 0x00, 0x00, 0x02, 0x06, 0x01, 0x00, 0x04, 0x0b, 0x08, 0x00, 0x09, 0x00, 0x00, 0x00
        /*0020*/ 	.byte	0x00, 0x00, 0x00, 0x00


//--------------------- .nv.info._Z26colorToGreyScaleConvertionP8PPMPixelS0_ii --------------------------
	.section	.nv.info._Z26colorToGreyScaleConvertionP8PPMPixelS0_ii,"",@"SHT_CUDA_INFO"
	.sectionflags	@""
	.align	4


	//----- nvinfo : EIATTR_CUDA_API_VERSION
	.align		4
        /*0000*/ 	.byte	0x04, 0x37
        /*0002*/ 	.short	(.L_7 - .L_6)
.L_6:
        /*0004*/ 	.word	0x00000082


	//----- nvinfo : EIATTR_KPARAM_INFO
	.align		4
.L_7:
        /*0008*/ 	.byte	0x04, 0x17
        /*000a*/ 	.short	(.L_9 - .L_8)
.L_8:
        /*000c*/ 	.word	0x00000000
        /*0010*/ 	.short	0x0003
        /*0012*/ 	.short	0x0014
        /*0014*/ 	.byte	0x00, 0xf0, 0x11, 0x00


	//----- nvinfo : EIATTR_KPARAM_INFO
	.align		4
.L_9:
        /*0018*/ 	.byte	0x04, 0x17
        /*001a*/ 	.short	(.L_11 - .L_10)
.L_10:
        /*001c*/ 	.word	0x00000000
        /*0020*/ 	.short	0x0002
        /*0022*/ 	.short	0x0010
        /*0024*/ 	.byte	0x00, 0xf0, 0x11, 0x00


	//----- nvinfo : EIATTR_KPARAM_INFO
	.align		4
.L_11:
        /*0028*/ 	.byte	0x04, 0x17
        /*002a*/ 	.short	(.L_13 - .L_12)
.L_12:
        /*002c*/ 	.word	0x00000000
        /*0030*/ 	.short	0x0001
        /*0032*/ 	.short	0x0008
        /*0034*/ 	.byte	0x00, 0xf5, 0x21, 0x00


	//----- nvinfo : EIATTR_KPARAM_INFO
	.align		4
.L_13:
        /*0038*/ 	.byte	0x04, 0x17
        /*003a*/ 	.short	(.L_15 - .L_14)
.L_14:
        /*003c*/ 	.word	0x00000000
        /*0040*/ 	.short	0x0000
        /*0042*/ 	.short	0x0000
        /*0044*/ 	.byte	0x00, 0xf5, 0x21, 0x00


	//----- nvinfo : EIATTR_SPARSE_MMA_MASK
	.align		4
.L_15:
        /*0048*/ 	.byte	0x03, 0x50
        /*004a*/ 	.short	0x0000


	//----- nvinfo : EIATTR_MAXREG_COUNT
	.align		4
        /*004c*/ 	.byte	0x03, 0x1b
        /*004e*/ 	.short	0x00ff


	//----- nvinfo : EIATTR_MERCURY_ISA_VERSION
	.align		4
        /*0050*/ 	.byte	0x03, 0x5f
        /*0052*/ 	.short	0x0101


	//----- nvinfo : EIATTR_VRC_CTA_INIT_COUNT
	.align		4
        /*0054*/ 	.byte	0x02, 0x4a
	.zero		1
	.zero		1


	//----- nvinfo : EIATTR_EXIT_INSTR_OFFSETS
	.align		4
        /*0058*/ 	.byte	0x04, 0x1c
        /*005a*/ 	.short	(.L_17 - .L_16)


	//   ....[0]....
.L_16:
        /*005c*/ 	.word	0x000000c0


	//   ....[1]....
        /*0060*/ 	.word	0x00000200


	//----- nvinfo : EIATTR_CBANK_PARAM_SIZE
	.align		4
.L_17:
        /*0064*/ 	.byte	0x03, 0x19
        /*0066*/ 	.short	0x0018


	//----- nvinfo : EIATTR_PARAM_CBANK
	.align		4
        /*0068*/ 	.byte	0x04, 0x0a
        /*006a*/ 	.short	(.L_19 - .L_18)
	.align		4
.L_18:
        /*006c*/ 	.word	index@(.nv.constant0._Z26colorToGreyScaleConvertionP8PPMPixelS0_ii)
        /*0070*/ 	.short	0x0380
        /*0072*/ 	.short	0x0018


	//----- nvinfo : EIATTR_SW_WAR
	.align		4
.L_19:
        /*0074*/ 	.byte	0x04, 0x36
        /*0076*/ 	.short	(.L_21 - .L_20)
.L_20:
        /*0078*/ 	.word	0x00000008
.L_21:


//--------------------- .nv.callgraph             --------------------------
	.section	.nv.callgraph,"",@"SHT_CUDA_CALLGRAPH"
	.align	4
	.sectionentsize	8
	.align		4
        /*0000*/ 	.word	0x00000000
	.align		4
        /*0004*/ 	.word	0xffffffff
	.align		4
        /*0008*/ 	.word	0x00000000
	.align		4
        /*000c*/ 	.word	0xfffffffe
	.align		4
        /*0010*/ 	.word	0x00000000
	.align		4
        /*0014*/ 	.word	0xfffffffd
	.align		4
        /*0018*/ 	.word	0x00000000
	.align		4
        /*001c*/ 	.word	0xfffffffc


//--------------------- .text._Z26colorToGreyScaleConvertionP8PPMPixelS0_ii --------------------------
	.section	.text._Z26colorToGreyScaleConvertionP8PPMPixelS0_ii,"ax",@progbits
	.align	128
        .global         _Z26colorToGreyScaleConvertionP8PPMPixelS0_ii
        .type           _Z26colorToGreyScaleConvertionP8PPMPixelS0_ii,@function
        .size           _Z26colorToGreyScaleConvertionP8PPMPixelS0_ii,(.L_x_1 - _Z26colorToGreyScaleConvertionP8PPMPixelS0_ii)
        .other          _Z26colorToGreyScaleConvertionP8PPMPixelS0_ii,@"STO_CUDA_ENTRY STV_DEFAULT"
_Z26colorToGreyScaleConvertionP8PPMPixelS0_ii:
.text._Z26colorToGreyScaleConvertionP8PPMPixelS0_ii:
[----:B------:R-:W-:Y:S01]  /*0000*/  LDC R1, c[0x0][0x37c] ;  /* 0x0000df00ff017b82 */ /* 0x000fe20000000800 */
[----:B------:R-:W0:Y:S07]  /*0010*/  S2R R5, SR_TID.Y ;  /* 0x0000000000057919 */ /* 0x000e2e0000002200 */
[----:B------:R-:W1:Y:S01]  /*0020*/  LDC R3, c[0x0][0x360] ;  /* 0x0000d800ff037b82 */ /* 0x000e620000000800 */
[----:B------:R-:W2:Y:S01]  /*0030*/  LDCU.64 UR6, c[0x0][0x390] ;  /* 0x00007200ff0677ac */ /* 0x000ea20008000a00 */
[----:B------:R-:W1:Y:S06]  /*0040*/  S2R R0, SR_TID.X ;  /* 0x0000000000007919 */ /* 0x000e6c0000002100 */
[----:B------:R-:W0:Y:S08]  /*0050*/  S2UR UR5, SR_CTAID.Y ;  /* 0x00000000000579c3 */ /* 0x000e300000002600 */
[----:B------:R-:W0:Y:S08]  /*0060*/  LDC R2, c[0x0][0x364] ;  /* 0x0000d900ff027b82 */ /* 0x000e300000000800 */
[----:B------:R-:W1:Y:S01]  /*0070*/  S2UR UR4, SR_CTAID.X ;  /* 0x00000000000479c3 */ /* 0x000e620000002500 */
[----:B0-----:R-:W-:-:S05]  /*0080*/  IMAD R5, R2, UR5, R5 ;  /* 0x0000000502057c24 */ /* 0x001fca000f8e0205 */
[----:B--2---:R-:W-:Y:S01]  /*0090*/  ISETP.GE.AND P0, PT, R5, UR7, PT ;  /* 0x0000000705007c0c */ /* 0x004fe2000bf06270 */
[----:B-1----:R-:W-:-:S05]  /*00a0*/  IMAD R0, R3, UR4, R0 ;  /* 0x0000000403007c24 */ /* 0x002fca000f8e0200 */
[----:B------:R-:W-:-:S13]  /*00b0*/  ISETP.GE.OR P0, PT, R0, UR6, P0 ;  /* 0x0000000600007c0c */ /* 0x000fda0008706670 */
[----:B------:R-:W-:Y:S05]  /*00c0*/  @P0 EXIT ;  /* 0x000000000000094d */ /* 0x000fea0003800000 */
[----:B------:R-:W0:Y:S01]  /*00d0*/  LDC.64 R2, c[0x0][0x388] ;  /* 0x0000e200ff027b82 */ /* 0x000e220000000a00 */
[----:B------:R-:W1:Y:S01]  /*00e0*/  LDCU.64 UR4, c[0x0][0x358] ;  /* 0x00006b00ff0477ac */ /* 0x000e620008000a00 */
[----:B------:R-:W-:-:S04]  /*00f0*/  IMAD R7, R5, UR6, R0 ;  /* 0x0000000605077c24 */ /* 0x000fc8000f8e0200 */
[----:B0-----:R-:W-:-:S05]  /*0100*/  IMAD.WIDE R2, R7, 0x3, R2 ;  /* 0x0000000307027825 */ /* 0x001fca00078e0202 */
[----:B-1----:R-:W2:Y:S04]  /*0110*/  LDG.E.U8 R4, desc[UR4][R2.64+0x1] ;  /* 0x0000010402047981 */ /* 0x002ea8000c1e1100 */
[----:B------:R-:W3:Y:S04]  /*0120*/  LDG.E.U8 R0, desc[UR4][R2.64] ;  /* 0x0000000402007981 */ /* 0x000ee8000c1e1100 */
[----:B------:R-:W4:Y:S01]  /*0130*/  LDG.E.U8 R6, desc[UR4][R2.64+0x2] ;  /* 0x0000020402067981 */ /* 0x000f22000c1e1100 */
[----:B--2---:R-:W-:Y:S02]  /*0140*/  I2FP.F32.U32 R8, R4 ;  /* 0x0000000400087245 */ /* 0x004fe40000201000 */
[----:B------:R-:W0:Y:S01]  /*0150*/  LDC.64 R4, c[0x0][0x380] ;  /* 0x0000e000ff047b82 */ /* 0x000e220000000a00 */
[----:B---3--:R-:W-:-:S02]  /*0160*/  I2FP.F32.U32 R0, R0 ;  /* 0x0000000000007245 */ /* 0x008fc40000201000 */
[----:B------:R-:W-:Y:S01]  /*0170*/  FMUL R9, R8, 0.70999997854232788086 ;  /* 0x3f35c28f08097820 */ /* 0x000fe20000400000 */
[----:B----4-:R-:W-:-:S03]  /*0180*/  I2FP.F32.U32 R11, R6 ;  /* 0x00000006000b7245 */ /* 0x010fc60000201000 */
[----:B------:R-:W-:-:S04]  /*0190*/  FFMA R0, R0, 0.20999999344348907471, R9 ;  /* 0x3e570a3d00007823 */ /* 0x000fc80000000009 */
[----:B------:R-:W-:-:S04]  /*01a0*/  FFMA R0, R11, 0.070000000298023223877, R0 ;  /* 0x3d8f5c290b007823 */ /* 0x000fc80000000000 */
[----:B------:R-:W1:Y:S01]  /*01b0*/  F2I.U32.TRUNC.NTZ R9, R0 ;  /* 0x0000000000097305 */ /* 0x000e62000020f000 */
[----:B0-----:R-:W-:-:S05]  /*01c0*/  IMAD.WIDE R4, R7, 0x3, R4 ;  /* 0x0000000307047825 */ /* 0x001fca00078e0204 */
[----:B-1----:R-:W-:Y:S04]  /*01d0*/  STG.E.U8 desc[UR4][R4.64+0x2], R9 ;  /* 0x0000020904007986 */ /* 0x002fe8000c101104 */
[----:B------:R-:W-:Y:S04]  /*01e0*/  STG.E.U8 desc[UR4][R4.64+0x1], R9 ;  /* 0x0000010904007986 */ /* 0x000fe8000c101104 */
[----:B------:R-:W-:Y:S01]  /*01f0*/  STG.E.U8 desc[UR4][R4.64], R9 ;  /* 0x0000000904007986 */ /* 0x000fe2000c101104 */
[----:B------:R-:W-:Y:S05]  /*0200*/  EXIT ;  /* 0x000000000000794d */ /* 0x000fea0003800000 */
.L_x_0:
[----:B------:R-:W-:-:S00]  /*0210*/  BRA `(.L_x_0) ;  /* 0xfffffffc00fc7947 */ /* 0x000fc0000383ffff */
[----:B------:R-:W-:-:S00]  /*0220*/  NOP ;  /* 0x0000000000007918 */ /* 0x000fc00000000000 */
        /* <DEDUP_REMOVED lines=13> */
.L_x_1:


//--------------------- .nv.shared.reserved.0     --------------------------
	.section	.nv.shared.reserved.0,"aw",@nobits
	.weak		__nv_reservedSMEM_offset_0_alias
	.size		__nv_reservedSMEM_offset_0_alias, 0, 64
	.other		__nv_reservedSMEM_offset_0_alias,@"STO_CUDA_RESERVED_SHARED STV_DEFAULT"
__nv_reservedSMEM_offset_0_alias:
	.zero		0
	.zero		64


//--------------------- .nv.constant0._Z26colorToGreyScaleConvertionP8PPMPixelS0_ii --------------------------
	.section	.nv.constant0._Z26colorToGreyScaleConvertionP8PPMPixelS0_ii,"a",@progbits
	.sectionflags	@""
	.align	4
.nv.constant0._Z26colorToGreyScaleConvertionP8PPMPixelS0_ii:
	.zero		920


//--------------------- SYMBOLS --------------------------

	.type		.nv.reservedSmem.offset0,@object
	.size		.nv.reservedSmem.offset0,0x4
